	.headerflags	@"EF_CUDA_TEXMODE_UNIFIED EF_CUDA_64BIT_ADDRESS EF_CUDA_ACCELERATORS EF_CUDA_SM90 EF_CUDA_VIRTUAL_SM(EF_CUDA_SM90)"
	.elftype	@"ET_EXEC"


//--------------------- .nv.info                  --------------------------
	.section	.nv.info,"",@"SHT_CUDA_INFO"
	.align	4


	//----- nvinfo : EIATTR_REGCOUNT
	.align		4
        /*0000*/ 	.byte	0x04, 0x2f
        /*0002*/ 	.short	(.L_1 - .L_0)
	.align		4
.L_0:
        /*0004*/ 	.word	index@(triton_poi_fused_convolution_17)
        /*0008*/ 	.word	0x0000000c


	//----- nvinfo : EIATTR_MIN_STACK_SIZE
	.align		4
.L_1:
        /*000c*/ 	.byte	0x04, 0x12
        /*000e*/ 	.short	(.L_3 - .L_2)
	.align		4
.L_2:
        /*0010*/ 	.word	index@(triton_poi_fused_convolution_17)
        /*0014*/ 	.word	0x00000000


	//----- nvinfo : EIATTR_FRAME_SIZE
	.align		4
.L_3:
        /*0018*/ 	.byte	0x04, 0x11
        /*001a*/ 	.short	(.L_5 - .L_4)
	.align		4
.L_4:
        /*001c*/ 	.word	index@(triton_poi_fused_convolution_17)
        /*0020*/ 	.word	0x00000000


	//----- nvinfo : EIATTR_MIN_STACK_SIZE
	.align		4
.L_5:
        /*0024*/ 	.byte	0x04, 0x12
        /*0026*/ 	.short	(.L_7 - .L_6)
	.align		4
.L_6:
        /*0028*/ 	.word	index@(triton_poi_fused_convolution_17)
        /*002c*/ 	.word	0x00000000
.L_7:


//--------------------- .nv.info.triton_poi_fused_convolution_17 --------------------------
	.section	.nv.info.triton_poi_fused_convolution_17,"",@"SHT_CUDA_INFO"
	.sectionflags	@""
	.align	4


	//----- nvinfo : EIATTR_CUDA_API_VERSION
	.align		4
        /*0000*/ 	.byte	0x04, 0x37
        /*0002*/ 	.short	(.L_9 - .L_8)
.L_8:
        /*0004*/ 	.word	0x0000007c


	//----- nvinfo : EIATTR_KPARAM_INFO
	.align		4
.L_9:
        /*0008*/ 	.byte	0x04, 0x17
        /*000a*/ 	.short	(.L_11 - .L_10)
.L_10:
        /*000c*/ 	.word	0x00000000
        /*0010*/ 	.short	0x0002
        /*0012*/ 	.short	0x0010
        /*0014*/ 	.byte	0x00, 0xf0, 0x11, 0x00


	//----- nvinfo : EIATTR_KPARAM_INFO
	.align		4
.L_11:
        /*0018*/ 	.byte	0x04, 0x17
        /*001a*/ 	.short	(.L_13 - .L_12)
.L_12:
        /*001c*/ 	.word	0x00000000
        /*0020*/ 	.short	0x0001
        /*0022*/ 	.short	0x0008
        /*0024*/ 	.byte	0x00, 0xf4, 0x21, 0x00


	//----- nvinfo : EIATTR_KPARAM_INFO
	.align		4
.L_13:
        /*0028*/ 	.byte	0x04, 0x17
        /*002a*/ 	.short	(.L_15 - .L_14)
.L_14:
        /*002c*/ 	.word	0x00000000
        /*0030*/ 	.short	0x0000
        /*0032*/ 	.short	0x0000
        /*0034*/ 	.byte	0x00, 0xf4, 0x21, 0x00


	//----- nvinfo : EIATTR_SPARSE_MMA_MASK
	.align		4
.L_15:
        /*0038*/ 	.byte	0x03, 0x50
        /*003a*/ 	.short	0x0000


	//----- nvinfo : EIATTR_MAXREG_COUNT
	.align		4
        /*003c*/ 	.byte	0x03, 0x1b
        /*003e*/ 	.short	0x00ff


	//----- nvinfo : EIATTR_EXIT_INSTR_OFFSETS
	.align		4
        /*0040*/ 	.byte	0x04, 0x1c
        /*0042*/ 	.short	(.L_17 - .L_16)


	//   ....[0]....
.L_16:
        /*0044*/ 	.word	0x00000180


	//----- nvinfo : EIATTR_REQNTID
	.align		4
.L_17:
        /*0048*/ 	.byte	0x04, 0x10
        /*004a*/ 	.short	(.L_19 - .L_18)
.L_18:
        /*004c*/ 	.word	0x00000080
        /*0050*/ 	.word	0x00000001
        /*0054*/ 	.word	0x00000001


	//----- nvinfo : EIATTR_CBANK_PARAM_SIZE
	.align		4
.L_19:
        /*0058*/ 	.byte	0x03, 0x19
        /*005a*/ 	.short	0x0014


	//----- nvinfo : EIATTR_PARAM_CBANK
	.align		4
        /*005c*/ 	.byte	0x04, 0x0a
        /*005e*/ 	.short	(.L_21 - .L_20)
	.align		4
.L_20:
        /*0060*/ 	.word	index@(.nv.constant0.triton_poi_fused_convolution_17)
        /*0064*/ 	.short	0x0210
        /*0066*/ 	.short	0x0014


	//----- nvinfo : EIATTR_SW_WAR
	.align		4
.L_21:
        /*0068*/ 	.byte	0x04, 0x36
        /*006a*/ 	.short	(.L_23 - .L_22)
.L_22:
        /*006c*/ 	.word	0x00000008
.L_23:


//--------------------- .nv.callgraph             --------------------------
	.section	.nv.callgraph,"",@"SHT_CUDA_CALLGRAPH"
	.align	4
	.sectionentsize	8
	.align		4
        /*0000*/ 	.word	0x00000000
	.align		4
        /*0004*/ 	.word	0xffffffff
	.align		4
        /*0008*/ 	.word	0x00000000
	.align		4
        /*000c*/ 	.word	0xfffffffe
	.align		4
        /*0010*/ 	.word	0x00000000
	.align		4
        /*0014*/ 	.word	0xfffffffd
	.align		4
        /*0018*/ 	.word	0x00000000
	.align		4
        /*001c*/ 	.word	0xfffffffc


//--------------------- .text.triton_poi_fused_convolution_17 --------------------------
	.section	.text.triton_poi_fused_convolution_17,"ax",@progbits
	.align	128
        .global         triton_poi_fused_convolution_17
        .type           triton_poi_fused_convolution_17,@function
        .size           triton_poi_fused_convolution_17,(.L_x_1 - triton_poi_fused_convolution_17)
        .other          triton_poi_fused_convolution_17,@"STO_CUDA_ENTRY STV_DEFAULT"
triton_poi_fused_convolution_17:
.text.triton_poi_fused_convolution_17:
[----:B------:R-:W-:Y:S01]  /*0000*/  LDC R1, c[0x0][0x28] ;  /* 0x00000a00ff017b82 */ /* 0x000fe20000000800 */
[----:B------:R-:W1:Y:S07]  /*0010*/  S2R R0, SR_TID.X ;  /* 0x0000000000007919 */ /* 0x000e6e0000002100 */
[----:B------:R-:W2:Y:S01]  /*0020*/  LDC.64 R4, c[0x0][0x218] ;  /* 0x00008600ff047b82 */ /* 0x000ea20000000a00 */
[----:B------:R-:W-:Y:S01]  /*0030*/  ULDC.64 UR4, c[0x0][0x208] ;  /* 0x0000820000047ab9 */ /* 0x000fe20000000a00 */
[----:B------:R-:W3:Y:S06]  /*0040*/  S2R R7, SR_CTAID.X ;  /* 0x0000000000077919 */ /* 0x000eec0000002500 */
[----:B------:R-:W4:Y:S01]  /*0050*/  LDC.64 R2, c[0x0][0x210] ;  /* 0x00008400ff027b82 */ /* 0x000f220000000a00 */
[----:B-1----:R-:W-:Y:S01]  /*0060*/  IMAD.SHL.U32 R0, R0, 0x2, RZ ;  /* 0x0000000200007824 */ /* 0x002fe200078e00ff */
[----:B---3--:R-:W-:-:S04]  /*0070*/  SHF.R.S32.HI R6, RZ, 0x17, R7 ;  /* 0x00000017ff067819 */ /* 0x008fc80000011407 */
[----:B------:R-:W-:Y:S02]  /*0080*/  LOP3.LUT R0, R0, 0xfe, RZ, 0xc0, !PT ;  /* 0x000000fe00007812 */ /* 0x000fe400078ec0ff */
[----:B------:R-:W-:-:S03]  /*0090*/  SGXT R6, R6, 0x1 ;  /* 0x000000010606781a */ /* 0x000fc60000000200 */
[----:B------:R-:W-:-:S04]  /*00a0*/  IMAD R7, R7, 0x100, R0 ;  /* 0x0000010007077824 */ /* 0x000fc800078e0200 */
[----:B----4-:R-:W-:Y:S01]  /*00b0*/  IMAD.WIDE R2, R7, 0x4, R2 ;  /* 0x0000000407027825 */ /* 0x010fe200078e0202 */
[----:B------:R-:W-:-:S04]  /*00c0*/  LEA.HI R6, R6, R7, RZ, 0x6 ;  /* 0x0000000706067211 */ /* 0x000fc800078f30ff */
[--C-:B------:R-:W-:Y:S02]  /*00d0*/  SHF.R.S32.HI R0, RZ, 0x6, R6.reuse ;  /* 0x00000006ff007819 */ /* 0x100fe40000011406 */
[----:B------:R-:W-:Y:S02]  /*00e0*/  SHF.R.S32.HI R9, RZ, 0x1f, R6 ;  /* 0x0000001fff097819 */ /* 0x000fe40000011406 */
[----:B------:R-:W3:Y:S02]  /*00f0*/  LDG.E.64 R6, desc[UR4][R2.64] ;  /* 0x0000000402067981 */ /* 0x000ee4000c1e1b00 */
[----:B------:R-:W-:-:S04]  /*0100*/  LEA.HI R9, R9, R0, RZ, 0x8 ;  /* 0x0000000009097211 */ /* 0x000fc800078f40ff */
[----:B------:R-:W-:-:S05]  /*0110*/  LOP3.LUT R9, R9, 0xffffff00, RZ, 0xc0, !PT ;  /* 0xffffff0009097812 */ /* 0x000fca00078ec0ff */
[----:B------:R-:W-:-:S04]  /*0120*/  IMAD.IADD R9, R0, 0x1, -R9 ;  /* 0x0000000100097824 */ /* 0x000fc800078e0a09 */
[----:B--2---:R-:W-:-:S06]  /*0130*/  IMAD.WIDE R4, R9, 0x4, R4 ;  /* 0x0000000409047825 */ /* 0x004fcc00078e0204 */
[----:B------:R-:W3:Y:S02]  /*0140*/  LDG.E.EL R4, desc[UR4][R4.64] ;  /* 0x0000000404047981 */ /* 0x000ee4000c2e1900 */
[--C-:B---3--:R-:W-:Y:S01]  /*0150*/  FADD R6, R6, R4.reuse ;  /* 0x0000000406067221 */ /* 0x108fe20000000000 */
[----:B------:R-:W-:-:S05]  /*0160*/  FADD R7, R7, R4 ;  /* 0x0000000407077221 */ /* 0x000fca0000000000 */
[----:B------:R-:W-:Y:S01]  /*0170*/  STG.E.64 desc[UR4][R2.64], R6 ;  /* 0x0000000602007986 */ /* 0x000fe2000c101b04 */
[----:B------:R-:W-:Y:S05]  /*0180*/  EXIT ;  /* 0x000000000000794d */ /* 0x000fea0003800000 */
.L_x_0:
[----:B------:R-:W-:-:S00]  /*0190*/  BRA `(.L_x_0) ;  /* 0xfffffffc00fc7947 */ /* 0x000fc0000383ffff */
[----:B------:R-:W-:-:S00]  /*01a0*/  NOP ;  /* 0x0000000000007918 */ /* 0x000fc00000000000 */
        /* <DEDUP_REMOVED lines=13> */
.L_x_1:


//--------------------- .nv.constant0.triton_poi_fused_convolution_17 --------------------------
	.section	.nv.constant0.triton_poi_fused_convolution_17,"a",@progbits
	.sectionflags	@""
	.align	4
.nv.constant0.triton_poi_fused_convolution_17:
	.zero		548
